//
// Generated by NVIDIA NVVM Compiler
//
// Compiler Build ID: CL-36424714
// Cuda compilation tools, release 13.0, V13.0.88
// Based on NVVM 20.0.0
//

.version 9.0
.target sm_100
.address_size 64

	// .globl	_Z4copyILi32EEvPKfPfi

.visible .entry _Z4copyILi32EEvPKfPfi(
	.param .u64 .ptr .align 1 _Z4copyILi32EEvPKfPfi_param_0,
	.param .u64 .ptr .align 1 _Z4copyILi32EEvPKfPfi_param_1,
	.param .u32 _Z4copyILi32EEvPKfPfi_param_2
)
{
	.reg .pred 	%p<2>;
	.reg .b32 	%r<14>;
	.reg .b32 	%f<2>;
	.reg .b64 	%rd<8>;

	ld.param.u64 	%rd1, [_Z4copyILi32EEvPKfPfi_param_0];
	ld.param.u64 	%rd2, [_Z4copyILi32EEvPKfPfi_param_1];
	ld.param.u32 	%r2, [_Z4copyILi32EEvPKfPfi_param_2];
	mov.u32 	%r4, %ctaid.x;
	shl.b32 	%r5, %r4, 5;
	mov.u32 	%r6, %tid.x;
	add.s32 	%r7, %r5, %r6;
	mov.u32 	%r8, %ctaid.y;
	shl.b32 	%r9, %r8, 5;
	mov.u32 	%r10, %tid.y;
	add.s32 	%r11, %r9, %r10;
	mad.lo.s32 	%r1, %r2, %r11, %r7;
	max.s32 	%r13, %r7, %r11;
	setp.ge.s32 	%p1, %r13, %r2;
	@%p1 bra 	$L__BB0_2;
	cvta.to.global.u64 	%rd3, %rd1;
	cvta.to.global.u64 	%rd4, %rd2;
	mul.wide.s32 	%rd5, %r1, 4;
	add.s64 	%rd6, %rd3, %rd5;
	ld.global.f32 	%f1, [%rd6];
	add.s64 	%rd7, %rd4, %rd5;
	st.global.f32 	[%rd7], %f1;
$L__BB0_2:
	ret;

}


// ===== COMPILED SASS (sm_100) =====

	.target	sm_100

	.elftype	@"ET_EXEC"


//--------------------- .note.nv.tkinfo           --------------------------
	.section	.note.nv.tkinfo,"",@"SHT_NOTE"
	.sectionflags	@"SHF_NOTE_NV_TKINFO"
	.tkinfo
        /*0018*/ 	.word	0x00000002
        /*0030*/ 	.string	""
        /*0030*/ 	.string	"ptxas"
        /*0030*/ 	.string	"Cuda compilation tools, release 13.0, V13.0.88"
        /*0030*/ 	.string	"Build cuda_13.0.r13.0/compiler.36424714_0"
        /*0030*/ 	.string	"-arch sm_100 -m 64 "



//--------------------- .note.nv.cuinfo           --------------------------
	.section	.note.nv.cuinfo,"",@"SHT_NOTE"
	.sectionflags	@"SHF_NOTE_NV_CUINFO"
        /*0018*/ 	.short	0x0002
        /*001a*/ 	.short	0x0064
        /*001c*/ 	.short	0x0082
	.zero		2


//--------------------- .nv.info                  --------------------------
	.section	.nv.info,"",@"SHT_CUDA_INFO"
	.align	4


	//----- nvinfo : EIATTR_REGCOUNT
	.align		4
        /*0000*/ 	.byte	0x04, 0x2f
        /*0002*/ 	.short	(.L_1 - .L_0)
	.align		4
.L_0:
        /*0004*/ 	.word	index@(_Z4copyILi32EEvPKfPfi)
        /*0008*/ 	.word	0x0000000a


	//----- nvinfo : EIATTR_FRAME_SIZE
	.align		4
.L_1:
        /*000c*/ 	.byte	0x04, 0x11
        /*000e*/ 	.short	(.L_3 - .L_2)
	.align		4
.L_2:
        /*0010*/ 	.word	index@(_Z4copyILi32EEvPKfPfi)
        /*0014*/ 	.word	0x00000000


	//----- nvinfo : EIATTR_MIN_STACK_SIZE
	.align		4
.L_3:
        /*0018*/ 	.byte	0x04, 0x12
        /*001a*/ 	.short	(.L_5 - .L_4)
	.align		4
.L_4:
        /*001c*/ 	.word	index@(_Z4copyILi32EEvPKfPfi)
        /*0020*/ 	.word	0x00000000
.L_5:


//--------------------- .nv.compat                --------------------------
	.section	.nv.compat,"",@"SHT_CUDA_COMPAT_INFO"
	.align	4
        /*0000*/ 	.byte	0x02, 0x09, 0x00, 0x00, 0x02, 0x02, 0x01, 0x00, 0x02, 0x05, 0x05, 0x00, 0x03, 0x07, 0x01, 0x01
        /*0010*/ 	.byte	0x02, 0x03, 0x00, 0x00, 0x02, 0x06, 0x01, 0x00, 0x04, 0x0b, 0x08, 0x00, 0x09, 0x00, 0x00, 0x00
        /*0020*/ 	.byte	0x00, 0x00, 0x00, 0x00


//--------------------- .nv.info._Z4copyILi32EEvPKfPfi --------------------------
	.section	.nv.info._Z4copyILi32EEvPKfPfi,"",@"SHT_CUDA_INFO"
	.sectionflags	@""
	.align	4


	//----- nvinfo : EIATTR_CUDA_API_VERSION
	.align		4
        /*0000*/ 	.byte	0x04, 0x37
        /*0002*/ 	.short	(.L_7 - .L_6)
.L_6:
        /*0004*/ 	.word	0x00000082


	//----- nvinfo : EIATTR_KPARAM_INFO
	.align		4
.L_7:
        /*0008*/ 	.byte	0x04, 0x17
        /*000a*/ 	.short	(.L_9 - .L_8)
.L_8:
        /*000c*/ 	.word	0x00000000
        /*0010*/ 	.short	0x0002
        /*0012*/ 	.short	0x0010
        /*0014*/ 	.byte	0x00, 0xf0, 0x11, 0x00


	//----- nvinfo : EIATTR_KPARAM_INFO
	.align		4
.L_9:
        /*0018*/ 	.byte	0x04, 0x17
        /*001a*/ 	.short	(.L_11 - .L_10)
.L_10:
        /*001c*/ 	.word	0x00000000
        /*0020*/ 	.short	0x0001
        /*0022*/ 	.short	0x0008
        /*0024*/ 	.byte	0x00, 0xf5, 0x21, 0x00


	//----- nvinfo : EIATTR_KPARAM_INFO
	.align		4
.L_11:
        /*0028*/ 	.byte	0x04, 0x17
        /*002a*/ 	.short	(.L_13 - .L_12)
.L_12:
        /*002c*/ 	.word	0x00000000
        /*0030*/ 	.short	0x0000
        /*0032*/ 	.short	0x0000
        /*0034*/ 	.byte	0x00, 0xf5, 0x21, 0x00


	//----- nvinfo : EIATTR_SPARSE_MMA_MASK
	.align		4
.L_13:
        /*0038*/ 	.byte	0x03, 0x50
        /*003a*/ 	.short	0x0000


	//----- nvinfo : EIATTR_MAXREG_COUNT
	.align		4
        /*003c*/ 	.byte	0x03, 0x1b
        /*003e*/ 	.short	0x00ff


	//----- nvinfo : EIATTR_MERCURY_ISA_VERSION
	.align		4
        /*0040*/ 	.byte	0x03, 0x5f
        /*0042*/ 	.short	0x0101


	//----- nvinfo : EIATTR_VRC_CTA_INIT_COUNT
	.align		4
        /*0044*/ 	.byte	0x02, 0x4a
	.zero		1
	.zero		1


	//----- nvinfo : EIATTR_EXIT_INSTR_OFFSETS
	.align		4
        /*0048*/ 	.byte	0x04, 0x1c
        /*004a*/ 	.short	(.L_15 - .L_14)


	//   ....[0]....
.L_14:
        /*004c*/ 	.word	0x000000b0


	//   ....[1]....
        /*0050*/ 	.word	0x00000130


	//----- nvinfo : EIATTR_CBANK_PARAM_SIZE
	.align		4
.L_15:
        /*0054*/ 	.byte	0x03, 0x19
        /*0056*/ 	.short	0x0014


	//----- nvinfo : EIATTR_PARAM_CBANK
	.align		4
        /*0058*/ 	.byte	0x04, 0x0a
        /*005a*/ 	.short	(.L_17 - .L_16)
	.align		4
.L_16:
        /*005c*/ 	.word	index@(.nv.constant0._Z4copyILi32EEvPKfPfi)
        /*0060*/ 	.short	0x0380
        /*0062*/ 	.short	0x0014


	//----- nvinfo : EIATTR_SW_WAR
	.align		4
.L_17:
        /*0064*/ 	.byte	0x04, 0x36
        /*0066*/ 	.short	(.L_19 - .L_18)
.L_18:
        /*0068*/ 	.word	0x00000008
.L_19:


//--------------------- .nv.callgraph             --------------------------
	.section	.nv.callgraph,"",@"SHT_CUDA_CALLGRAPH"
	.align	4
	.sectionentsize	8
	.align		4
        /*0000*/ 	.word	0x00000000
	.align		4
        /*0004*/ 	.word	0xffffffff
	.align		4
        /*0008*/ 	.word	0x00000000
	.align		4
        /*000c*/ 	.word	0xfffffffe
	.align		4
        /*0010*/ 	.word	0x00000000
	.align		4
        /*0014*/ 	.word	0xfffffffd
	.align		4
        /*0018*/ 	.word	0x00000000
	.align		4
        /*001c*/ 	.word	0xfffffffc


//--------------------- .text._Z4copyILi32EEvPKfPfi --------------------------
	.section	.text._Z4copyILi32EEvPKfPfi,"ax",@progbits
	.align	128
        .global         _Z4copyILi32EEvPKfPfi
        .type           _Z4copyILi32EEvPKfPfi,@function
        .size           _Z4copyILi32EEvPKfPfi,(.L_x_1 - _Z4copyILi32EEvPKfPfi)
        .other          _Z4copyILi32EEvPKfPfi,@"STO_CUDA_ENTRY STV_DEFAULT"
_Z4copyILi32EEvPKfPfi:
.text._Z4copyILi32EEvPKfPfi:
[----:B------:R-:W-:Y:S01]  /*0000*/  LDC R1, c[0x0][0x37c] ;  /* 0x0000df00ff017b82 */ /* 0x000fe20000000800 */
[----:B------:R-:W0:Y:S01]  /*0010*/  S2R R0, SR_CTAID.X ;  /* 0x0000000000007919 */ /* 0x000e220000002500 */
[----:B------:R-:W1:Y:S01]  /*0020*/  LDCU UR4, c[0x0][0x390] ;  /* 0x00007200ff0477ac */ /* 0x000e620008000800 */
[----:B------:R-:W0:Y:S01]  /*0030*/  S2R R3, SR_TID.X ;  /* 0x0000000000037919 */ /* 0x000e220000002100 */
[----:B------:R-:W2:Y:S01]  /*0040*/  S2R R2, SR_CTAID.Y ;  /* 0x0000000000027919 */ /* 0x000ea20000002600 */
[----:B------:R-:W2:Y:S01]  /*0050*/  S2R R5, SR_TID.Y ;  /* 0x0000000000057919 */ /* 0x000ea20000002200 */
[----:B0-----:R-:W-:Y:S02]  /*0060*/  LEA R0, R0, R3, 0x5 ;  /* 0x0000000300007211 */ /* 0x001fe400078e28ff */
[----:B--2---:R-:W-:-:S04]  /*0070*/  LEA R3, R2, R5, 0x5 ;  /* 0x0000000502037211 */ /* 0x004fc800078e28ff */
[----:B------:R-:W-:Y:S01]  /*0080*/  VIMNMX R2, PT, PT, R0, R3, !PT ;  /* 0x0000000300027248 */ /* 0x000fe20007fe0100 */
[----:B-1----:R-:W-:-:S03]  /*0090*/  IMAD R7, R3, UR4, R0 ;  /* 0x0000000403077c24 */ /* 0x002fc6000f8e0200 */
[----:B------:R-:W-:-:S13]  /*00a0*/  ISETP.GE.AND P0, PT, R2, UR4, PT ;  /* 0x0000000402007c0c */ /* 0x000fda000bf06270 */
[----:B------:R-:W-:Y:S05]  /*00b0*/  @P0 EXIT ;  /* 0x000000000000094d */ /* 0x000fea0003800000 */
[----:B------:R-:W0:Y:S01]  /*00c0*/  LDC.64 R2, c[0x0][0x380] ;  /* 0x0000e000ff027b82 */ /* 0x000e220000000a00 */
[----:B------:R-:W1:Y:S07]  /*00d0*/  LDCU.64 UR4, c[0x0][0x358] ;  /* 0x00006b00ff0477ac */ /* 0x000e6e0008000a00 */
[----:B------:R-:W2:Y:S01]  /*00e0*/  LDC.64 R4, c[0x0][0x388] ;  /* 0x0000e200ff047b82 */ /* 0x000ea20000000a00 */
[----:B0-----:R-:W-:-:S06]  /*00f0*/  IMAD.WIDE R2, R7, 0x4, R2 ;  /* 0x0000000407027825 */ /* 0x001fcc00078e0202 */
[----:B-1----:R-:W3:Y:S01]  /*0100*/  LDG.E R3, desc[UR4][R2.64] ;  /* 0x0000000402037981 */ /* 0x002ee2000c1e1900 */
[----:B--2---:R-:W-:-:S05]  /*0110*/  IMAD.WIDE R4, R7, 0x4, R4 ;  /* 0x0000000407047825 */ /* 0x004fca00078e0204 */
[----:B---3--:R-:W-:Y:S01]  /*0120*/  STG.E desc[UR4][R4.64], R3 ;  /* 0x0000000304007986 */ /* 0x008fe2000c101904 */
[----:B------:R-:W-:Y:S05]  /*0130*/  EXIT ;  /* 0x000000000000794d */ /* 0x000fea0003800000 */
.L_x_0:
[----:B------:R-:W-:-:S00]  /*0140*/  BRA `(.L_x_0) ;  /* 0xfffffffc00fc7947 */ /* 0x000fc0000383ffff */
[----:B------:R-:W-:-:S00]  /*0150*/  NOP ;  /* 0x0000000000007918 */ /* 0x000fc00000000000 */
        /* <DEDUP_REMOVED lines=10> */
.L_x_1:


//--------------------- .nv.shared.reserved.0     --------------------------
	.section	.nv.shared.reserved.0,"aw",@nobits
	.weak		__nv_reservedSMEM_offset_0_alias
	.size		__nv_reservedSMEM_offset_0_alias, 0, 64
	.other		__nv_reservedSMEM_offset_0_alias,@"STO_CUDA_RESERVED_SHARED STV_DEFAULT"
__nv_reservedSMEM_offset_0_alias:
	.zero		0
	.zero		64


//--------------------- .nv.constant0._Z4copyILi32EEvPKfPfi --------------------------
	.section	.nv.constant0._Z4copyILi32EEvPKfPfi,"a",@progbits
	.sectionflags	@""
	.align	4
.nv.constant0._Z4copyILi32EEvPKfPfi:
	.zero		916


//--------------------- SYMBOLS --------------------------

	.type		.nv.reservedSmem.offset0,@object
	.size		.nv.reservedSmem.offset0,0x4
